//
// Generated by NVIDIA NVVM Compiler
//
// Compiler Build ID: CL-36424714
// Cuda compilation tools, release 13.0, V13.0.88
// Based on NVVM 20.0.0
//

.version 9.0
.target sm_100
.address_size 64

	// .globl	fused_ln_gelu_forward
.extern .shared .align 16 .b8 sdata[];

.visible .entry fused_ln_gelu_forward(
	.param .u64 .ptr .align 1 fused_ln_gelu_forward_param_0,
	.param .u64 .ptr .align 1 fused_ln_gelu_forward_param_1,
	.param .u64 .ptr .align 1 fused_ln_gelu_forward_param_2,
	.param .u64 .ptr .align 1 fused_ln_gelu_forward_param_3,
	.param .u32 fused_ln_gelu_forward_param_4,
	.param .u32 fused_ln_gelu_forward_param_5,
	.param .f32 fused_ln_gelu_forward_param_6
)
{
	.reg .pred 	%p<11>;
	.reg .b32 	%r<28>;
	.reg .b32 	%f<65>;
	.reg .b64 	%rd<18>;

	ld.param.u64 	%rd8, [fused_ln_gelu_forward_param_0];
	ld.param.u64 	%rd5, [fused_ln_gelu_forward_param_1];
	ld.param.u64 	%rd6, [fused_ln_gelu_forward_param_2];
	ld.param.u64 	%rd7, [fused_ln_gelu_forward_param_3];
	ld.param.u32 	%r17, [fused_ln_gelu_forward_param_4];
	ld.param.u32 	%r16, [fused_ln_gelu_forward_param_5];
	ld.param.f32 	%f15, [fused_ln_gelu_forward_param_6];
	cvta.to.global.u64 	%rd1, %rd8;
	mov.u32 	%r1, %ctaid.x;
	setp.ge.s32 	%p1, %r1, %r17;
	@%p1 bra 	$L__BB0_14;
	mov.u32 	%r2, %ntid.x;
	mov.u32 	%r27, %tid.x;
	setp.ge.s32 	%p2, %r27, %r16;
	mov.f32 	%f62, 0f00000000;
	mov.f32 	%f63, %f62;
	@%p2 bra 	$L__BB0_4;
	mul.lo.s32 	%r4, %r16, %r1;
	mov.f32 	%f63, 0f00000000;
	mov.u32 	%r25, %r27;
	mov.f32 	%f62, %f63;
$L__BB0_3:
	add.s32 	%r18, %r25, %r4;
	mul.wide.s32 	%rd9, %r18, 4;
	add.s64 	%rd10, %rd1, %rd9;
	ld.global.nc.f32 	%f18, [%rd10];
	add.f32 	%f62, %f62, %f18;
	fma.rn.f32 	%f63, %f18, %f18, %f63;
	add.s32 	%r25, %r25, %r2;
	setp.lt.s32 	%p3, %r25, %r16;
	@%p3 bra 	$L__BB0_3;
$L__BB0_4:
	shl.b32 	%r19, %r2, 2;
	mov.u32 	%r20, sdata;
	add.s32 	%r7, %r20, %r19;
	shl.b32 	%r21, %r27, 2;
	add.s32 	%r8, %r20, %r21;
	st.shared.f32 	[%r8], %f62;
	add.s32 	%r9, %r7, %r21;
	st.shared.f32 	[%r9], %f63;
	bar.sync 	0;
	setp.lt.u32 	%p4, %r2, 2;
	@%p4 bra 	$L__BB0_9;
	mov.u32 	%r26, %r2;
$L__BB0_6:
	shr.u32 	%r11, %r26, 1;
	setp.ge.u32 	%p5, %r27, %r11;
	@%p5 bra 	$L__BB0_8;
	shl.b32 	%r22, %r11, 2;
	add.s32 	%r23, %r8, %r22;
	ld.shared.f32 	%f19, [%r23];
	ld.shared.f32 	%f20, [%r8];
	add.f32 	%f21, %f19, %f20;
	st.shared.f32 	[%r8], %f21;
	add.s32 	%r24, %r9, %r22;
	ld.shared.f32 	%f22, [%r24];
	ld.shared.f32 	%f23, [%r9];
	add.f32 	%f24, %f22, %f23;
	st.shared.f32 	[%r9], %f24;
$L__BB0_8:
	bar.sync 	0;
	setp.gt.u32 	%p6, %r26, 3;
	mov.u32 	%r26, %r11;
	@%p6 bra 	$L__BB0_6;
$L__BB0_9:
	setp.ge.s32 	%p7, %r27, %r16;
	ld.shared.f32 	%f25, [sdata];
	cvt.rn.f32.s32 	%f26, %r16;
	div.rn.f32 	%f7, %f25, %f26;
	ld.shared.f32 	%f27, [%r7];
	div.rn.f32 	%f28, %f27, %f26;
	mul.f32 	%f29, %f7, %f7;
	sub.f32 	%f30, %f28, %f29;
	add.f32 	%f8, %f15, %f30;
	@%p7 bra 	$L__BB0_14;
	mul.lo.s32 	%r12, %r16, %r1;
	cvta.to.global.u64 	%rd2, %rd5;
	cvta.to.global.u64 	%rd3, %rd6;
	cvta.to.global.u64 	%rd4, %rd7;
	rsqrt.approx.f32 	%f9, %f8;
$L__BB0_11:
	add.s32 	%r14, %r27, %r12;
	mul.wide.s32 	%rd11, %r14, 4;
	add.s64 	%rd12, %rd1, %rd11;
	ld.global.nc.f32 	%f31, [%rd12];
	sub.f32 	%f32, %f31, %f7;
	mul.f32 	%f33, %f9, %f32;
	mul.wide.s32 	%rd13, %r27, 4;
	add.s64 	%rd14, %rd2, %rd13;
	ld.global.nc.f32 	%f34, [%rd14];
	add.s64 	%rd15, %rd3, %rd13;
	ld.global.nc.f32 	%f35, [%rd15];
	fma.rn.f32 	%f10, %f34, %f33, %f35;
	mul.f32 	%f11, %f10, 0f3F3504F3;
	abs.f32 	%f36, %f11;
	setp.ltu.f32 	%p8, %f36, 0f3F8060FE;
	setp.ge.f32 	%p9, %f36, 0f3F8060FE;
	mul.f32 	%f37, %f11, %f11;
	selp.f32 	%f38, %f36, %f37, %p9;
	selp.f32 	%f39, 0f38EB4C3A, 0f38B1E96A, %p9;
	selp.f32 	%f40, 0fBAAE005B, 0fBA574D20, %p9;
	fma.rn.f32 	%f41, %f39, %f38, %f40;
	selp.f32 	%f42, 0f3C09919F, 0f3BAAD5EA, %p9;
	fma.rn.f32 	%f43, %f41, %f38, %f42;
	selp.f32 	%f44, 0fBD24D99A, 0fBCDC1BE7, %p9;
	fma.rn.f32 	%f45, %f43, %f38, %f44;
	selp.f32 	%f46, 0f3E235519, 0f3DE718AF, %p9;
	fma.rn.f32 	%f47, %f45, %f38, %f46;
	selp.f32 	%f48, 0f3F69B4F9, 0fBEC093AC, %p9;
	fma.rn.f32 	%f49, %f47, %f38, %f48;
	selp.f32 	%f50, 0f3F210A14, 0f3E0375D3, %p9;
	fma.rn.f32 	%f51, %f49, %f38, %f50;
	neg.f32 	%f52, %f38;
	selp.f32 	%f53, %f52, %f11, %p9;
	fma.rn.f32 	%f64, %f51, %f53, %f53;
	@%p8 bra 	$L__BB0_13;
	ex2.approx.ftz.f32 	%f54, %f64;
	mov.f32 	%f55, 0f3F800000;
	sub.f32 	%f56, %f55, %f54;
	copysign.f32 	%f64, %f11, %f56;
$L__BB0_13:
	add.f32 	%f57, %f64, 0f3F800000;
	mul.f32 	%f58, %f10, 0f3F000000;
	mul.f32 	%f59, %f58, %f57;
	add.s64 	%rd17, %rd4, %rd11;
	st.global.f32 	[%rd17], %f59;
	add.s32 	%r27, %r27, %r2;
	setp.lt.s32 	%p10, %r27, %r16;
	@%p10 bra 	$L__BB0_11;
$L__BB0_14:
	ret;

}


// ===== COMPILED SASS (sm_100) =====

	.target	sm_100

	.elftype	@"ET_EXEC"


//--------------------- .note.nv.tkinfo           --------------------------
	.section	.note.nv.tkinfo,"",@"SHT_NOTE"
	.sectionflags	@"SHF_NOTE_NV_TKINFO"
	.tkinfo
        /*0018*/ 	.word	0x00000002
        /*0030*/ 	.string	""
        /*0030*/ 	.string	"ptxas"
        /*0030*/ 	.string	"Cuda compilation tools, release 13.0, V13.0.88"
        /*0030*/ 	.string	"Build cuda_13.0.r13.0/compiler.36424714_0"
        /*0030*/ 	.string	"-arch sm_100 -m 64 "



//--------------------- .note.nv.cuinfo           --------------------------
	.section	.note.nv.cuinfo,"",@"SHT_NOTE"
	.sectionflags	@"SHF_NOTE_NV_CUINFO"
        /*0018*/ 	.short	0x0002
        /*001a*/ 	.short	0x0064
        /*001c*/ 	.short	0x0082
	.zero		2


//--------------------- .nv.info                  --------------------------
	.section	.nv.info,"",@"SHT_CUDA_INFO"
	.align	4


	//----- nvinfo : EIATTR_REGCOUNT
	.align		4
        /*0000*/ 	.byte	0x04, 0x2f
        /*0002*/ 	.short	(.L_1 - .L_0)
	.align		4
.L_0:
        /*0004*/ 	.word	index@(fused_ln_gelu_forward)
        /*0008*/ 	.word	0x0000001b


	//----- nvinfo : EIATTR_FRAME_SIZE
	.align		4
.L_1:
        /*000c*/ 	.byte	0x04, 0x11
        /*000e*/ 	.short	(.L_3 - .L_2)
	.align		4
.L_2:
        /*0010*/ 	.word	index@($__internal_0_$__cuda_sm3x_div_rn_noftz_f32_slowpath)
        /*0014*/ 	.word	0x00000000


	//----- nvinfo : EIATTR_FRAME_SIZE
	.align		4
.L_3:
        /*0018*/ 	.byte	0x04, 0x11
        /*001a*/ 	.short	(.L_5 - .L_4)
	.align		4
.L_4:
        /*001c*/ 	.word	index@(fused_ln_gelu_forward)
        /*0020*/ 	.word	0x00000000


	//----- nvinfo : EIATTR_MIN_STACK_SIZE
	.align		4
.L_5:
        /*0024*/ 	.byte	0x04, 0x12
        /*0026*/ 	.short	(.L_7 - .L_6)
	.align		4
.L_6:
        /*0028*/ 	.word	index@(fused_ln_gelu_forward)
        /*002c*/ 	.word	0x00000000
.L_7:


//--------------------- .nv.compat                --------------------------
	.section	.nv.compat,"",@"SHT_CUDA_COMPAT_INFO"
	.align	4
        /*0000*/ 	.byte	0x02, 0x09, 0x00, 0x00, 0x02, 0x02, 0x01, 0x00, 0x02, 0x05, 0x05, 0x00, 0x03, 0x07, 0x01, 0x01
        /*0010*/ 	.byte	0x02, 0x03, 0x00, 0x00, 0x02, 0x06, 0x01, 0x00, 0x04, 0x0b, 0x08, 0x00, 0x01, 0x00, 0x00, 0x00
        /*0020*/ 	.byte	0x00, 0x00, 0x00, 0x00


//--------------------- .nv.info.fused_ln_gelu_forward --------------------------
	.section	.nv.info.fused_ln_gelu_forward,"",@"SHT_CUDA_INFO"
	.sectionflags	@""
	.align	4


	//----- nvinfo : EIATTR_CUDA_API_VERSION
	.align		4
        /*0000*/ 	.byte	0x04, 0x37
        /*0002*/ 	.short	(.L_9 - .L_8)
.L_8:
        /*0004*/ 	.word	0x00000082


	//----- nvinfo : EIATTR_KPARAM_INFO
	.align		4
.L_9:
        /*0008*/ 	.byte	0x04, 0x17
        /*000a*/ 	.short	(.L_11 - .L_10)
.L_10:
        /*000c*/ 	.word	0x00000000
        /*0010*/ 	.short	0x0006
        /*0012*/ 	.short	0x0028
        /*0014*/ 	.byte	0x00, 0xf0, 0x11, 0x00


	//----- nvinfo : EIATTR_KPARAM_INFO
	.align		4
.L_11:
        /*0018*/ 	.byte	0x04, 0x17
        /*001a*/ 	.short	(.L_13 - .L_12)
.L_12:
        /*001c*/ 	.word	0x00000000
        /*0020*/ 	.short	0x0005
        /*0022*/ 	.short	0x0024
        /*0024*/ 	.byte	0x00, 0xf0, 0x11, 0x00


	//----- nvinfo : EIATTR_KPARAM_INFO
	.align		4
.L_13:
        /*0028*/ 	.byte	0x04, 0x17
        /*002a*/ 	.short	(.L_15 - .L_14)
.L_14:
        /*002c*/ 	.word	0x00000000
        /*0030*/ 	.short	0x0004
        /*0032*/ 	.short	0x0020
        /*0034*/ 	.byte	0x00, 0xf0, 0x11, 0x00


	//----- nvinfo : EIATTR_KPARAM_INFO
	.align		4
.L_15:
        /*0038*/ 	.byte	0x04, 0x17
        /*003a*/ 	.short	(.L_17 - .L_16)
.L_16:
        /*003c*/ 	.word	0x00000000
        /*0040*/ 	.short	0x0003
        /*0042*/ 	.short	0x0018
        /*0044*/ 	.byte	0x00, 0xf5, 0x21, 0x00


	//----- nvinfo : EIATTR_KPARAM_INFO
	.align		4
.L_17:
        /*0048*/ 	.byte	0x04, 0x17
        /*004a*/ 	.short	(.L_19 - .L_18)
.L_18:
        /*004c*/ 	.word	0x00000000
        /*0050*/ 	.short	0x0002
        /*0052*/ 	.short	0x0010
        /*0054*/ 	.byte	0x00, 0xf5, 0x21, 0x00


	//----- nvinfo : EIATTR_KPARAM_INFO
	.align		4
.L_19:
        /*0058*/ 	.byte	0x04, 0x17
        /*005a*/ 	.short	(.L_21 - .L_20)
.L_20:
        /*005c*/ 	.word	0x00000000
        /*0060*/ 	.short	0x0001
        /*0062*/ 	.short	0x0008
        /*0064*/ 	.byte	0x00, 0xf5, 0x21, 0x00


	//----- nvinfo : EIATTR_KPARAM_INFO
	.align		4
.L_21:
        /*0068*/ 	.byte	0x04, 0x17
        /*006a*/ 	.short	(.L_23 - .L_22)
.L_22:
        /*006c*/ 	.word	0x00000000
        /*0070*/ 	.short	0x0000
        /*0072*/ 	.short	0x0000
        /*0074*/ 	.byte	0x00, 0xf5, 0x21, 0x00


	//----- nvinfo : EIATTR_SPARSE_MMA_MASK
	.align		4
.L_23:
        /*0078*/ 	.byte	0x03, 0x50
        /*007a*/ 	.short	0x0000


	//----- nvinfo : EIATTR_MAXREG_COUNT
	.align		4
        /*007c*/ 	.byte	0x03, 0x1b
        /*007e*/ 	.short	0x00ff


	//----- nvinfo : EIATTR_NUM_BARRIERS
	.align		4
        /*0080*/ 	.byte	0x02, 0x4c
        /*0082*/ 	.byte	0x01
	.zero		1


	//----- nvinfo : EIATTR_MERCURY_ISA_VERSION
	.align		4
        /*0084*/ 	.byte	0x03, 0x5f
        /*0086*/ 	.short	0x0101


	//----- nvinfo : EIATTR_VRC_CTA_INIT_COUNT
	.align		4
        /*0088*/ 	.byte	0x02, 0x4a
	.zero		1
	.zero		1


	//----- nvinfo : EIATTR_EXIT_INSTR_OFFSETS
	.align		4
        /*008c*/ 	.byte	0x04, 0x1c
        /*008e*/ 	.short	(.L_25 - .L_24)


	//   ....[0]....
.L_24:
        /*0090*/ 	.word	0x00000040


	//   ....[1]....
        /*0094*/ 	.word	0x000005c0


	//   ....[2]....
        /*0098*/ 	.word	0x00000950


	//----- nvinfo : EIATTR_CRS_STACK_SIZE
	.align		4
.L_25:
        /*009c*/ 	.byte	0x04, 0x1e
        /*009e*/ 	.short	(.L_27 - .L_26)
.L_26:
        /*00a0*/ 	.word	0x00000000


	//----- nvinfo : EIATTR_CBANK_PARAM_SIZE
	.align		4
.L_27:
        /*00a4*/ 	.byte	0x03, 0x19
        /*00a6*/ 	.short	0x002c


	//----- nvinfo : EIATTR_PARAM_CBANK
	.align		4
        /*00a8*/ 	.byte	0x04, 0x0a
        /*00aa*/ 	.short	(.L_29 - .L_28)
	.align		4
.L_28:
        /*00ac*/ 	.word	index@(.nv.constant0.fused_ln_gelu_forward)
        /*00b0*/ 	.short	0x0380
        /*00b2*/ 	.short	0x002c


	//----- nvinfo : EIATTR_SW_WAR
	.align		4
.L_29:
        /*00b4*/ 	.byte	0x04, 0x36
        /*00b6*/ 	.short	(.L_31 - .L_30)
.L_30:
        /*00b8*/ 	.word	0x00000008
.L_31:


//--------------------- .nv.callgraph             --------------------------
	.section	.nv.callgraph,"",@"SHT_CUDA_CALLGRAPH"
	.align	4
	.sectionentsize	8
	.align		4
        /*0000*/ 	.word	0x00000000
	.align		4
        /*0004*/ 	.word	0xffffffff
	.align		4
        /*0008*/ 	.word	0x00000000
	.align		4
        /*000c*/ 	.word	0xfffffffe
	.align		4
        /*0010*/ 	.word	0x00000000
	.align		4
        /*0014*/ 	.word	0xfffffffd
	.align		4
        /*0018*/ 	.word	0x00000000
	.align		4
        /*001c*/ 	.word	0xfffffffc


//--------------------- .text.fused_ln_gelu_forward --------------------------
	.section	.text.fused_ln_gelu_forward,"ax",@progbits
	.align	128
        .global         fused_ln_gelu_forward
        .type           fused_ln_gelu_forward,@function
        .size           fused_ln_gelu_forward,(.L_x_19 - fused_ln_gelu_forward)
        .other          fused_ln_gelu_forward,@"STO_CUDA_ENTRY STV_DEFAULT"
fused_ln_gelu_forward:
.text.fused_ln_gelu_forward:
[----:B------:R-:W-:Y:S08]  /*0000*/  LDC R1, c[0x0][0x37c] ;  /* 0x0000df00ff017b82 */ /* 0x000ff00000000800 */
[----:B------:R-:W0:Y:S08]  /*0010*/  S2UR UR7, SR_CTAID.X ;  /* 0x00000000000779c3 */ /* 0x000e300000002500 */
[----:B------:R-:W0:Y:S02]  /*0020*/  LDC R0, c[0x0][0x3a0] ;  /* 0x0000e800ff007b82 */ /* 0x000e240000000800 */
[----:B0-----:R-:W-:-:S13]  /*0030*/  ISETP.LE.AND P0, PT, R0, UR7, PT ;  /* 0x0000000700007c0c */ /* 0x001fda000bf03270 */
[----:B------:R-:W-:Y:S05]  /*0040*/  @P0 EXIT ;  /* 0x000000000000094d */ /* 0x000fea0003800000 */
[----:B------:R-:W0:Y:S01]  /*0050*/  S2R R2, SR_TID.X ;  /* 0x0000000000027919 */ /* 0x000e220000002100 */
[----:B------:R-:W0:Y:S01]  /*0060*/  LDC R9, c[0x0][0x3a4] ;  /* 0x0000e900ff097b82 */ /* 0x000e220000000800 */
[----:B------:R-:W1:Y:S01]  /*0070*/  LDCU UR8, c[0x0][0x360] ;  /* 0x00006c00ff0877ac */ /* 0x000e620008000800 */
[----:B------:R-:W-:Y:S01]  /*0080*/  BSSY.RECONVERGENT B0, `(.L_x_0) ;  /* 0x0000012000007945 */ /* 0x000fe20003800200 */
[----:B------:R-:W-:Y:S01]  /*0090*/  IMAD.MOV.U32 R0, RZ, RZ, RZ ;  /* 0x000000ffff007224 */ /* 0x000fe200078e00ff */
[----:B------:R-:W2:Y:S01]  /*00a0*/  LDCU.64 UR10, c[0x0][0x358] ;  /* 0x00006b00ff0a77ac */ /* 0x000ea20008000a00 */
[----:B------:R-:W-:Y:S01]  /*00b0*/  IMAD.MOV.U32 R3, RZ, RZ, RZ ;  /* 0x000000ffff037224 */ /* 0x000fe200078e00ff */
[----:B0-----:R-:W-:-:S13]  /*00c0*/  ISETP.GE.AND P0, PT, R2, R9, PT ;  /* 0x000000090200720c */ /* 0x001fda0003f06270 */
[----:B-12---:R-:W-:Y:S05]  /*00d0*/  @P0 BRA `(.L_x_1) ;  /* 0x0000000000300947 */ /* 0x006fea0003800000 */
[----:B------:R-:W0:Y:S01]  /*00e0*/  LDC.64 R6, c[0x0][0x380] ;  /* 0x0000e000ff067b82 */ /* 0x000e220000000a00 */
[----:B------:R-:W-:Y:S01]  /*00f0*/  IMAD.MOV.U32 R3, RZ, RZ, RZ ;  /* 0x000000ffff037224 */ /* 0x000fe200078e00ff */
[----:B------:R-:W-:Y:S01]  /*0100*/  MOV R8, R2 ;  /* 0x0000000200087202 */ /* 0x000fe20000000f00 */
[----:B------:R-:W-:-:S07]  /*0110*/  IMAD.MOV.U32 R0, RZ, RZ, RZ ;  /* 0x000000ffff007224 */ /* 0x000fce00078e00ff */
.L_x_2:
[----:B------:R-:W-:-:S04]  /*0120*/  IMAD R5, R9, UR7, R8 ;  /* 0x0000000709057c24 */ /* 0x000fc8000f8e0208 */
[----:B0-----:R-:W-:-:S06]  /*0130*/  IMAD.WIDE R4, R5, 0x4, R6 ;  /* 0x0000000405047825 */ /* 0x001fcc00078e0206 */
[----:B------:R-:W2:Y:S01]  /*0140*/  LDG.E.CONSTANT R4, desc[UR10][R4.64] ;  /* 0x0000000a04047981 */ /* 0x000ea2000c1e9900 */
[----:B------:R-:W-:-:S05]  /*0150*/  VIADD R8, R8, UR8 ;  /* 0x0000000808087c36 */ /* 0x000fca0008000000 */
[----:B------:R-:W-:Y:S01]  /*0160*/  ISETP.GE.AND P0, PT, R8, R9, PT ;  /* 0x000000090800720c */ /* 0x000fe20003f06270 */
[C---:B--2---:R-:W-:Y:S01]  /*0170*/  FADD R0, R4.reuse, R0 ;  /* 0x0000000004007221 */ /* 0x044fe20000000000 */
[----:B------:R-:W-:-:S11]  /*0180*/  FFMA R3, R4, R4, R3 ;  /* 0x0000000404037223 */ /* 0x000fd60000000003 */
[----:B------:R-:W-:Y:S05]  /*0190*/  @!P0 BRA `(.L_x_2) ;  /* 0xfffffffc00e08947 */ /* 0x000fea000383ffff */
.L_x_1:
[----:B------:R-:W-:Y:S05]  /*01a0*/  BSYNC.RECONVERGENT B0 ;  /* 0x0000000000007941 */ /* 0x000fea0003800200 */
.L_x_0:
[----:B------:R-:W0:Y:S01]  /*01b0*/  S2UR UR5, SR_CgaCtaId ;  /* 0x00000000000579c3 */ /* 0x000e220000008800 */
[----:B------:R-:W-:Y:S01]  /*01c0*/  UMOV UR4, 0x400 ;  /* 0x0000040000047882 */ /* 0x000fe20000000000 */
[----:B------:R-:W-:Y:S02]  /*01d0*/  UISETP.GE.U32.AND UP0, UPT, UR8, 0x2, UPT ;  /* 0x000000020800788c */ /* 0x000fe4000bf06070 */
[----:B0-----:R-:W-:-:S04]  /*01e0*/  ULEA UR4, UR5, UR4, 0x18 ;  /* 0x0000000405047291 */ /* 0x001fc8000f8ec0ff */
[----:B------:R-:W-:Y:S02]  /*01f0*/  ULEA UR6, UR8, UR4, 0x2 ;  /* 0x0000000408067291 */ /* 0x000fe4000f8e10ff */
[----:B------:R-:W-:-:S04]  /*0200*/  LEA R7, R2, UR4, 0x2 ;  /* 0x0000000402077c11 */ /* 0x000fc8000f8e10ff */
[----:B------:R-:W-:Y:S01]  /*0210*/  LEA R8, R2, UR6, 0x2 ;  /* 0x0000000602087c11 */ /* 0x000fe2000f8e10ff */
[----:B------:R0:W-:Y:S04]  /*0220*/  STS [R7], R0 ;  /* 0x0000000007007388 */ /* 0x0001e80000000800 */
[----:B------:R0:W-:Y:S01]  /*0230*/  STS [R8], R3 ;  /* 0x0000000308007388 */ /* 0x0001e20000000800 */
[----:B------:R-:W-:Y:S06]  /*0240*/  BAR.SYNC.DEFER_BLOCKING 0x0 ;  /* 0x0000000000007b1d */ /* 0x000fec0000010000 */
[----:B------:R-:W-:Y:S05]  /*0250*/  BRA.U !UP0, `(.L_x_3) ;  /* 0x0000000108507547 */ /* 0x000fea000b800000 */
[----:B0-----:R-:W-:-:S07]  /*0260*/  MOV R0, UR8 ;  /* 0x0000000800007c02 */ /* 0x001fce0008000f00 */
.L_x_6:
[----:B------:R-:W-:Y:S01]  /*0270*/  SHF.R.U32.HI R9, RZ, 0x1, R0 ;  /* 0x00000001ff097819 */ /* 0x000fe20000011600 */
[----:B------:R-:W-:Y:S03]  /*0280*/  BSSY.RECONVERGENT B0, `(.L_x_4) ;  /* 0x000000d000007945 */ /* 0x000fe60003800200 */
[----:B------:R-:W-:-:S13]  /*0290*/  ISETP.GE.U32.AND P0, PT, R2, R9, PT ;  /* 0x000000090200720c */ /* 0x000fda0003f06070 */
[----:B0-----:R-:W-:Y:S05]  /*02a0*/  @P0 BRA `(.L_x_5) ;  /* 0x0000000000280947 */ /* 0x001fea0003800000 */
[C---:B------:R-:W-:Y:S01]  /*02b0*/  IMAD R3, R9.reuse, 0x4, R7 ;  /* 0x0000000409037824 */ /* 0x040fe200078e0207 */
[----:B------:R-:W-:Y:S01]  /*02c0*/  LDS R4, [R7] ;  /* 0x0000000007047984 */ /* 0x000fe20000000800 */
[----:B------:R-:W-:-:S04]  /*02d0*/  IMAD R5, R9, 0x4, R8 ;  /* 0x0000000409057824 */ /* 0x000fc800078e0208 */
[----:B------:R-:W0:Y:S02]  /*02e0*/  LDS R3, [R3] ;  /* 0x0000000003037984 */ /* 0x000e240000000800 */
[----:B0-----:R-:W-:-:S05]  /*02f0*/  FADD R4, R3, R4 ;  /* 0x0000000403047221 */ /* 0x001fca0000000000 */
[----:B------:R-:W-:Y:S04]  /*0300*/  STS [R7], R4 ;  /* 0x0000000407007388 */ /* 0x000fe80000000800 */
[----:B------:R-:W-:Y:S04]  /*0310*/  LDS R5, [R5] ;  /* 0x0000000005057984 */ /* 0x000fe80000000800 */
[----:B------:R-:W0:Y:S02]  /*0320*/  LDS R6, [R8] ;  /* 0x0000000008067984 */ /* 0x000e240000000800 */
[----:B0-----:R-:W-:-:S05]  /*0330*/  FADD R6, R5, R6 ;  /* 0x0000000605067221 */ /* 0x001fca0000000000 */
[----:B------:R0:W-:Y:S02]  /*0340*/  STS [R8], R6 ;  /* 0x0000000608007388 */ /* 0x0001e40000000800 */
.L_x_5:
[----:B------:R-:W-:Y:S05]  /*0350*/  BSYNC.RECONVERGENT B0 ;  /* 0x0000000000007941 */ /* 0x000fea0003800200 */
.L_x_4:
[----:B------:R-:W-:Y:S01]  /*0360*/  BAR.SYNC.DEFER_BLOCKING 0x0 ;  /* 0x0000000000007b1d */ /* 0x000fe20000010000 */
[----:B------:R-:W-:Y:S02]  /*0370*/  ISETP.GT.U32.AND P0, PT, R0, 0x3, PT ;  /* 0x000000030000780c */ /* 0x000fe40003f04070 */
[----:B------:R-:W-:-:S11]  /*0380*/  MOV R0, R9 ;  /* 0x0000000900007202 */ /* 0x000fd60000000f00 */
[----:B------:R-:W-:Y:S05]  /*0390*/  @P0 BRA `(.L_x_6) ;  /* 0xfffffffc00b40947 */ /* 0x000fea000383ffff */
.L_x_3:
[----:B------:R-:W1:Y:S01]  /*03a0*/  S2UR UR5, SR_CgaCtaId ;  /* 0x00000000000579c3 */ /* 0x000e620000008800 */
[----:B------:R-:W-:Y:S02]  /*03b0*/  UMOV UR4, 0x400 ;  /* 0x0000040000047882 */ /* 0x000fe40000000000 */
[----:B-1----:R-:W-:Y:S01]  /*03c0*/  ULEA UR4, UR5, UR4, 0x18 ;  /* 0x0000000405047291 */ /* 0x002fe2000f8ec0ff */
[----:B------:R-:W1:Y:S08]  /*03d0*/  LDCU UR5, c[0x0][0x3a4] ;  /* 0x00007480ff0577ac */ /* 0x000e700008000800 */
[----:B0-----:R-:W0:Y:S01]  /*03e0*/  LDS R0, [UR4] ;  /* 0x00000004ff007984 */ /* 0x001e220008000800 */
[----:B-1----:R-:W-:-:S02]  /*03f0*/  I2FP.F32.S32 R3, UR5 ;  /* 0x0000000500037c45 */ /* 0x002fc40008201400 */
[----:B------:R-:W-:Y:S02]  /*0400*/  ISETP.GE.AND P2, PT, R2, UR5, PT ;  /* 0x0000000502007c0c */ /* 0x000fe4000bf46270 */
[----:B------:R-:W1:Y:S02]  /*0410*/  MUFU.RCP R4, R3 ;  /* 0x0000000300047308 */ /* 0x000e640000001000 */
[----:B-1----:R-:W-:-:S04]  /*0420*/  FFMA R5, -R3, R4, 1 ;  /* 0x3f80000003057423 */ /* 0x002fc80000000104 */
[----:B------:R-:W-:Y:S02]  /*0430*/  FFMA R5, R4, R5, R4 ;  /* 0x0000000504057223 */ /* 0x000fe40000000004 */
[----:B0-----:R-:W0:Y:S02]  /*0440*/  FCHK P0, R0, R3 ;  /* 0x0000000300007302 */ /* 0x001e240000000000 */
[----:B------:R-:W-:-:S04]  /*0450*/  FFMA R4, R0, R5, RZ ;  /* 0x0000000500047223 */ /* 0x000fc800000000ff */
[----:B------:R-:W-:-:S04]  /*0460*/  FFMA R6, -R3, R4, R0 ;  /* 0x0000000403067223 */ /* 0x000fc80000000100 */
[----:B------:R-:W-:Y:S01]  /*0470*/  FFMA R4, R5, R6, R4 ;  /* 0x0000000605047223 */ /* 0x000fe20000000004 */
[----:B0-----:R-:W-:Y:S06]  /*0480*/  @!P0 BRA `(.L_x_7) ;  /* 0x00000000000c8947 */ /* 0x001fec0003800000 */
[----:B------:R-:W-:-:S07]  /*0490*/  MOV R6, 0x4b0 ;  /* 0x000004b000067802 */ /* 0x000fce0000000f00 */
[----:B------:R-:W-:Y:S05]  /*04a0*/  CALL.REL.NOINC `($__internal_0_$__cuda_sm3x_div_rn_noftz_f32_slowpath) ;  /* 0x00000004002c7944 */ /* 0x000fea0003c00000 */
[----:B------:R-:W-:-:S07]  /*04b0*/  IMAD.MOV.U32 R4, RZ, RZ, R0 ;  /* 0x000000ffff047224 */ /* 0x000fce00078e0000 */
.L_x_7:
[----:B------:R-:W0:Y:S01]  /*04c0*/  LDS R6, [UR6] ;  /* 0x00000006ff067984 */ /* 0x000e220008000800 */
        /* <DEDUP_REMOVED lines=8> */
[----:B------:R-:W-:Y:S01]  /*0550*/  IMAD.MOV.U32 R0, RZ, RZ, R6 ;  /* 0x000000ffff007224 */ /* 0x000fe200078e0006 */
[----:B------:R-:W-:-:S07]  /*0560*/  MOV R6, 0x580 ;  /* 0x0000058000067802 */ /* 0x000fce0000000f00 */
[----:B------:R-:W-:Y:S05]  /*0570*/  CALL.REL.NOINC `($__internal_0_$__cuda_sm3x_div_rn_noftz_f32_slowpath) ;  /* 0x0000000000f87944 */ /* 0x000fea0003c00000 */
[----:B------:R-:W-:-:S07]  /*0580*/  MOV R5, R0 ;  /* 0x0000000000057202 */ /* 0x000fce0000000f00 */
.L_x_8:
[----:B------:R-:W0:Y:S01]  /*0590*/  LDCU UR4, c[0x0][0x3a8] ;  /* 0x00007500ff0477ac */ /* 0x000e220008000800 */
[----:B------:R-:W-:-:S04]  /*05a0*/  FFMA R5, -R4, R4, R5 ;  /* 0x0000000404057223 */ /* 0x000fc80000000105 */
[----:B0-----:R-:W-:Y:S01]  /*05b0*/  FADD R5, R5, UR4 ;  /* 0x0000000405057e21 */ /* 0x001fe20008000000 */
[----:B------:R-:W-:Y:S06]  /*05c0*/  @P2 EXIT ;  /* 0x000000000000294d */ /* 0x000fec0003800000 */
[C---:B------:R-:W-:Y:S01]  /*05d0*/  FSETP.GEU.AND P0, PT, |R5|.reuse, 1.175494350822287508e-38, PT ;  /* 0x008000000500780b */ /* 0x040fe20003f0e200 */
[----:B------:R-:W0:Y:S08]  /*05e0*/  LDC R3, c[0x0][0x3a4] ;  /* 0x0000e900ff037b82 */ /* 0x000e300000000800 */
[----:B------:R-:W1:Y:S04]  /*05f0*/  LDC.64 R6, c[0x0][0x390] ;  /* 0x0000e400ff067b82 */ /* 0x000e680000000a00 */
[----:B------:R-:W-:-:S04]  /*0600*/  @!P0 FMUL R5, R5, 16777216 ;  /* 0x4b80000005058820 */ /* 0x000fc80000400000 */
[----:B------:R-:W2:Y:S01]  /*0610*/  LDC.64 R8, c[0x0][0x398] ;  /* 0x0000e600ff087b82 */ /* 0x000ea20000000a00 */
[----:B------:R-:W3:Y:S07]  /*0620*/  MUFU.RSQ R0, R5 ;  /* 0x0000000500007308 */ /* 0x000eee0000001400 */
[----:B------:R-:W4:Y:S08]  /*0630*/  LDC.64 R10, c[0x0][0x380] ;  /* 0x0000e000ff0a7b82 */ /* 0x000f300000000a00 */
[----:B------:R-:W0:Y:S01]  /*0640*/  LDC.64 R12, c[0x0][0x388] ;  /* 0x0000e200ff0c7b82 */ /* 0x000e220000000a00 */
[----:B---3--:R-:W-:-:S07]  /*0650*/  @!P0 FMUL R0, R0, 4096 ;  /* 0x4580000000008820 */ /* 0x008fce0000400000 */
.L_x_9:
[----:B0-----:R-:W-:-:S04]  /*0660*/  IMAD R5, R3, UR7, R2 ;  /* 0x0000000703057c24 */ /* 0x001fc8000f8e0202 */
[----:B---34-:R-:W-:-:S04]  /*0670*/  IMAD.WIDE R16, R5, 0x4, R10 ;  /* 0x0000000405107825 */ /* 0x018fc800078e020a */
[C---:B------:R-:W-:Y:S02]  /*0680*/  IMAD.WIDE R18, R2.reuse, 0x4, R12 ;  /* 0x0000000402127825 */ /* 0x040fe400078e020c */
[----:B------:R0:W3:Y:S02]  /*0690*/  LDG.E.CONSTANT R17, desc[UR10][R16.64] ;  /* 0x0000000a10117981 */ /* 0x0000e4000c1e9900 */
[----:B-1----:R-:W-:Y:S02]  /*06a0*/  IMAD.WIDE R20, R2, 0x4, R6 ;  /* 0x0000000402147825 */ /* 0x002fe400078e0206 */
[----:B------:R-:W4:Y:S04]  /*06b0*/  LDG.E.CONSTANT R18, desc[UR10][R18.64] ;  /* 0x0000000a12127981 */ /* 0x000f28000c1e9900 */
[----:B------:R1:W4:Y:S01]  /*06c0*/  LDG.E.CONSTANT R20, desc[UR10][R20.64] ;  /* 0x0000000a14147981 */ /* 0x000322000c1e9900 */
[----:B------:R-:W-:-:S02]  /*06d0*/  HFMA2 R24, -RZ, RZ, 1.0087890625, -0.000686168670654296875 ;  /* 0x3c09919fff187431 */ /* 0x000fc400000001ff */
[----:B0-----:R-:W-:Y:S02]  /*06e0*/  IMAD.MOV.U32 R16, RZ, RZ, 0x38eb4c3a ;  /* 0x38eb4c3aff107424 */ /* 0x001fe400078e00ff */
[----:B------:R-:W-:Y:S02]  /*06f0*/  IMAD.MOV.U32 R22, RZ, RZ, 0x3aae005b ;  /* 0x3aae005bff167424 */ /* 0x000fe400078e00ff */
[----:B------:R-:W-:Y:S02]  /*0700*/  VIADD R2, R2, UR8 ;  /* 0x0000000802027c36 */ /* 0x000fe40008000000 */
[----:B-1----:R-:W-:Y:S02]  /*0710*/  IMAD.MOV.U32 R21, RZ, RZ, 0x3d24d99a ;  /* 0x3d24d99aff157424 */ /* 0x002fe400078e00ff */
[----:B---3--:R-:W-:-:S04]  /*0720*/  FADD R15, R17, -R4 ;  /* 0x80000004110f7221 */ /* 0x008fc80000000000 */
[----:B------:R-:W-:-:S04]  /*0730*/  FMUL R15, R0, R15 ;  /* 0x0000000f000f7220 */ /* 0x000fc80000400000 */
[----:B----4-:R-:W-:Y:S01]  /*0740*/  FFMA R15, R15, R18, R20 ;  /* 0x000000120f0f7223 */ /* 0x010fe20000000014 */
[----:B------:R-:W-:-:S03]  /*0750*/  MOV R20, 0x3f69b4f9 ;  /* 0x3f69b4f900147802 */ /* 0x000fc60000000f00 */
[----:B------:R-:W-:-:S04]  /*0760*/  FMUL R14, R15, 0.70710676908493041992 ;  /* 0x3f3504f30f0e7820 */ /* 0x000fc80000400000 */
[C---:B------:R-:W-:Y:S01]  /*0770*/  FMUL R23, R14.reuse, R14 ;  /* 0x0000000e0e177220 */ /* 0x040fe20000400000 */
[----:B------:R-:W-:-:S04]  /*0780*/  FSETP.GE.AND P0, PT, |R14|, 1.0029599666595458984, PT ;  /* 0x3f8060fe0e00780b */ /* 0x000fc80003f06200 */
[----:B------:R-:W-:Y:S02]  /*0790*/  FSEL R17, |R14|, R23, P0 ;  /* 0x000000170e117208 */ /* 0x000fe40000000200 */
[----:B------:R-:W-:Y:S02]  /*07a0*/  FSEL R16, R16, 8.4834944573231041431e-05, P0 ;  /* 0x38b1e96a10107808 */ /* 0x000fe40000000000 */
[----:B------:R-:W-:Y:S02]  /*07b0*/  FSEL R18, -R22, -0.00082130916416645050049, P0 ;  /* 0xba574d2016127808 */ /* 0x000fe40000000100 */
[----:B------:R-:W-:Y:S02]  /*07c0*/  FSEL R19, R24, 0.0052134888246655464172, P0 ;  /* 0x3baad5ea18137808 */ /* 0x000fe40000000000 */
[----:B------:R-:W-:Y:S01]  /*07d0*/  FSEL R21, -R21, -0.026868773624300956726, P0 ;  /* 0xbcdc1be715157808 */ /* 0x000fe20000000100 */
[----:B------:R-:W-:Y:S01]  /*07e0*/  FFMA R16, R17, R16, R18 ;  /* 0x0000001011107223 */ /* 0x000fe20000000012 */
[----:B------:R-:W-:-:S03]  /*07f0*/  IMAD.MOV.U32 R18, RZ, RZ, 0x3e235519 ;  /* 0x3e235519ff127424 */ /* 0x000fc600078e00ff */
[C---:B------:R-:W-:Y:S02]  /*0800*/  FFMA R16, R17.reuse, R16, R19 ;  /* 0x0000001011107223 */ /* 0x040fe40000000013 */
[----:B------:R-:W-:Y:S01]  /*0810*/  FSEL R19, R18, 0.11284004896879196167, P0 ;  /* 0x3de718af12137808 */ /* 0x000fe20000000000 */
[----:B------:R-:W-:Y:S02]  /*0820*/  IMAD.MOV.U32 R18, RZ, RZ, 0x3f210a14 ;  /* 0x3f210a14ff127424 */ /* 0x000fe400078e00ff */
[----:B------:R-:W-:Y:S01]  /*0830*/  FFMA R16, R17, R16, R21 ;  /* 0x0000001011107223 */ /* 0x000fe20000000015 */
[----:B------:R-:W-:-:S03]  /*0840*/  FSEL R21, R20, -0.37612664699554443359, P0 ;  /* 0xbec093ac14157808 */ /* 0x000fc60000000000 */
[----:B------:R-:W-:Y:S01]  /*0850*/  FFMA R16, R17, R16, R19 ;  /* 0x0000001011107223 */ /* 0x000fe20000000013 */
[----:B------:R-:W-:Y:S01]  /*0860*/  FSEL R19, R18, 0.12837915122509002686, P0 ;  /* 0x3e0375d312137808 */ /* 0x000fe20000000000 */
[----:B------:R-:W-:Y:S02]  /*0870*/  FMUL R18, R15, 0.5 ;  /* 0x3f0000000f127820 */ /* 0x000fe40000400000 */
[C---:B------:R-:W-:Y:S01]  /*0880*/  FFMA R16, R17.reuse, R16, R21 ;  /* 0x0000001011107223 */ /* 0x040fe20000000015 */
[----:B------:R-:W-:-:S03]  /*0890*/  FSEL R21, -R17, R14, P0 ;  /* 0x0000000e11157208 */ /* 0x000fc60000000100 */
[----:B------:R-:W-:-:S04]  /*08a0*/  FFMA R16, R17, R16, R19 ;  /* 0x0000001011107223 */ /* 0x000fc80000000013 */
[----:B------:R-:W-:-:S04]  /*08b0*/  FFMA R16, R16, R21, R21 ;  /* 0x0000001510107223 */ /* 0x000fc80000000015 */
[----:B------:R-:W0:Y:S02]  /*08c0*/  @P0 MUFU.EX2 R17, R16 ;  /* 0x0000001000110308 */ /* 0x000e240000000800 */
[----:B0-----:R-:W-:-:S05]  /*08d0*/  @P0 FADD R17, -R17, 1 ;  /* 0x3f80000011110421 */ /* 0x001fca0000000100 */
[----:B------:R-:W-:Y:S01]  /*08e0*/  @P0 LOP3.LUT R16, R17, 0x80000000, R14, 0xb8, !PT ;  /* 0x8000000011100812 */ /* 0x000fe200078eb80e */
[----:B--2---:R-:W-:Y:S01]  /*08f0*/  IMAD.WIDE R14, R5, 0x4, R8 ;  /* 0x00000004050e7825 */ /* 0x004fe200078e0208 */
[----:B------:R-:W-:-:S03]  /*0900*/  ISETP.GE.AND P0, PT, R2, R3, PT ;  /* 0x000000030200720c */ /* 0x000fc60003f06270 */
[----:B------:R-:W-:-:S04]  /*0910*/  FADD R17, R16, 1 ;  /* 0x3f80000010117421 */ /* 0x000fc80000000000 */
[----:B------:R-:W-:-:S05]  /*0920*/  FMUL R17, R17, R18 ;  /* 0x0000001211117220 */ /* 0x000fca0000400000 */
[----:B------:R3:W-:Y:S01]  /*0930*/  STG.E desc[UR10][R14.64], R17 ;  /* 0x000000110e007986 */ /* 0x0007e2000c10190a */
[----:B------:R-:W-:Y:S05]  /*0940*/  @!P0 BRA `(.L_x_9) ;  /* 0xfffffffc00448947 */ /* 0x000fea000383ffff */
[----:B------:R-:W-:Y:S05]  /*0950*/  EXIT ;  /* 0x000000000000794d */ /* 0x000fea0003800000 */
        .weak           $__internal_0_$__cuda_sm3x_div_rn_noftz_f32_slowpath
        .type           $__internal_0_$__cuda_sm3x_div_rn_noftz_f32_slowpath,@function
        .size           $__internal_0_$__cuda_sm3x_div_rn_noftz_f32_slowpath,(.L_x_19 - $__internal_0_$__cuda_sm3x_div_rn_noftz_f32_slowpath)
$__internal_0_$__cuda_sm3x_div_rn_noftz_f32_slowpath:
[--C-:B------:R-:W-:Y:S02]  /*0960*/  SHF.R.U32.HI R7, RZ, 0x17, R3.reuse ;  /* 0x00000017ff077819 */ /* 0x100fe40000011603 */
[----:B------:R-:W-:Y:S02]  /*0970*/  SHF.R.U32.HI R5, RZ, 0x17, R0 ;  /* 0x00000017ff057819 */ /* 0x000fe40000011600 */
[----:B------:R-:W-:Y:S02]  /*0980*/  LOP3.LUT R12, R7, 0xff, RZ, 0xc0, !PT ;  /* 0x000000ff070c7812 */ /* 0x000fe400078ec0ff */
[----:B------:R-:W-:Y:S01]  /*0990*/  LOP3.LUT R10, R5, 0xff, RZ, 0xc0, !PT ;  /* 0x000000ff050a7812 */ /* 0x000fe200078ec0ff */
[----:B------:R-:W-:Y:S01]  /*09a0*/  IMAD.MOV.U32 R5, RZ, RZ, R3 ;  /* 0x000000ffff057224 */ /* 0x000fe200078e0003 */
[----:B------:R-:W-:-:S03]  /*09b0*/  IADD3 R9, PT, PT, R12, -0x1, RZ ;  /* 0xffffffff0c097810 */ /* 0x000fc60007ffe0ff */
[----:B------:R-:W-:Y:S01]  /*09c0*/  VIADD R8, R10, 0xffffffff ;  /* 0xffffffff0a087836 */ /* 0x000fe20000000000 */
[----:B------:R-:W-:-:S04]  /*09d0*/  ISETP.GT.U32.AND P0, PT, R9, 0xfd, PT ;  /* 0x000000fd0900780c */ /* 0x000fc80003f04070 */
[----:B------:R-:W-:-:S13]  /*09e0*/  ISETP.GT.U32.OR P0, PT, R8, 0xfd, P0 ;  /* 0x000000fd0800780c */ /* 0x000fda0000704470 */
[----:B------:R-:W-:Y:S01]  /*09f0*/  @!P0 MOV R7, RZ ;  /* 0x000000ff00078202 */ /* 0x000fe20000000f00 */
[----:B------:R-:W-:Y:S06]  /*0a00*/  @!P0 BRA `(.L_x_10) ;  /* 0x00000000005c8947 */ /* 0x000fec0003800000 */
[----:B------:R-:W-:Y:S02]  /*0a10*/  FSETP.GTU.FTZ.AND P0, PT, |R0|, +INF , PT ;  /* 0x7f8000000000780b */ /* 0x000fe40003f1c200 */
[----:B------:R-:W-:-:S04]  /*0a20*/  FSETP.GTU.FTZ.AND P1, PT, |R3|, +INF , PT ;  /* 0x7f8000000300780b */ /* 0x000fc80003f3c200 */
[----:B------:R-:W-:-:S13]  /*0a30*/  PLOP3.LUT P0, PT, P0, P1, PT, 0xf8, 0x8f ;  /* 0x00000000008f781c */ /* 0x000fda0000703f70 */
[----:B------:R-:W-:Y:S05]  /*0a40*/  @P0 BRA `(.L_x_11) ;  /* 0x0000000400440947 */ /* 0x000fea0003800000 */
[----:B------:R-:W-:-:S13]  /*0a50*/  LOP3.LUT P0, RZ, R5, 0x7fffffff, R0, 0xc8, !PT ;  /* 0x7fffffff05ff7812 */ /* 0x000fda000780c800 */
[----:B------:R-:W-:Y:S05]  /*0a60*/  @!P0 BRA `(.L_x_12) ;  /* 0x0000000400348947 */ /* 0x000fea0003800000 */
[C---:B------:R-:W-:Y:S02]  /*0a70*/  FSETP.NEU.FTZ.AND P3, PT, |R0|.reuse, +INF , PT ;  /* 0x7f8000000000780b */ /* 0x040fe40003f7d200 */
[----:B------:R-:W-:Y:S02]  /*0a80*/  FSETP.NEU.FTZ.AND P1, PT, |R3|, +INF , PT ;  /* 0x7f8000000300780b */ /* 0x000fe40003f3d200 */
[----:B------:R-:W-:-:S11]  /*0a90*/  FSETP.NEU.FTZ.AND P0, PT, |R0|, +INF , PT ;  /* 0x7f8000000000780b */ /* 0x000fd60003f1d200 */
[----:B------:R-:W-:Y:S05]  /*0aa0*/  @!P1 BRA !P3, `(.L_x_12) ;  /* 0x0000000400249947 */ /* 0x000fea0005800000 */
[----:B------:R-:W-:-:S04]  /*0ab0*/  LOP3.LUT P3, RZ, R0, 0x7fffffff, RZ, 0xc0, !PT ;  /* 0x7fffffff00ff7812 */ /* 0x000fc8000786c0ff */
[----:B------:R-:W-:-:S13]  /*0ac0*/  PLOP3.LUT P1, PT, P1, P3, PT, 0x2f, 0xf2 ;  /* 0x0000000000f2781c */ /* 0x000fda0000f26577 */
[----:B------:R-:W-:Y:S05]  /*0ad0*/  @P1 BRA `(.L_x_13) ;  /* 0x0000000400101947 */ /* 0x000fea0003800000 */
[----:B------:R-:W-:-:S04]  /*0ae0*/  LOP3.LUT P1, RZ, R5, 0x7fffffff, RZ, 0xc0, !PT ;  /* 0x7fffffff05ff7812 */ /* 0x000fc8000782c0ff */
[----:B------:R-:W-:-:S13]  /*0af0*/  PLOP3.LUT P0, PT, P0, P1, PT, 0x2f, 0xf2 ;  /* 0x0000000000f2781c */ /* 0x000fda0000702577 */
[----:B------:R-:W-:Y:S05]  /*0b00*/  @P0 BRA `(.L_x_14) ;  /* 0x0000000000f80947 */ /* 0x000fea0003800000 */
[----:B------:R-:W-:Y:S02]  /*0b10*/  ISETP.GE.AND P0, PT, R8, RZ, PT ;  /* 0x000000ff0800720c */ /* 0x000fe40003f06270 */
[----:B------:R-:W-:-:S11]  /*0b20*/  ISETP.GE.AND P1, PT, R9, RZ, PT ;  /* 0x000000ff0900720c */ /* 0x000fd60003f26270 */
[----:B------:R-:W-:Y:S02]  /*0b30*/  @P0 IMAD.MOV.U32 R7, RZ, RZ, RZ ;  /* 0x000000ffff070224 */ /* 0x000fe400078e00ff */
[----:B------:R-:W-:Y:S01]  /*0b40*/  @!P0 FFMA R0, R0, 1.84467440737095516160e+19, RZ ;  /* 0x5f80000000008823 */ /* 0x000fe200000000ff */
[----:B------:R-:W-:Y:S02]  /*0b50*/  @!P0 IMAD.MOV.U32 R7, RZ, RZ, -0x40 ;  /* 0xffffffc0ff078424 */ /* 0x000fe400078e00ff */
[----:B------:R-:W-:-:S03]  /*0b60*/  @!P1 FFMA R5, R3, 1.84467440737095516160e+19, RZ ;  /* 0x5f80000003059823 */ /* 0x000fc600000000ff */
[----:B------:R-:W-:-:S07]  /*0b70*/  @!P1 IADD3 R7, PT, PT, R7, 0x40, RZ ;  /* 0x0000004007079810 */ /* 0x000fce0007ffe0ff */
.L_x_10:
[----:B------:R-:W-:-:S05]  /*0b80*/  LEA R8, R12, 0xc0800000, 0x17 ;  /* 0xc08000000c087811 */ /* 0x000fca00078eb8ff */
[----:B------:R-:W-:Y:S02]  /*0b90*/  IMAD.IADD R8, R5, 0x1, -R8 ;  /* 0x0000000105087824 */ /* 0x000fe400078e0a08 */
[----:B------:R-:W-:Y:S02]  /*0ba0*/  VIADD R5, R10, 0xffffff81 ;  /* 0xffffff810a057836 */ /* 0x000fe40000000000 */
[----:B------:R0:W1:Y:S01]  /*0bb0*/  MUFU.RCP R9, R8 ;  /* 0x0000000800097308 */ /* 0x0000620000001000 */
[----:B------:R-:W-:Y:S01]  /*0bc0*/  FADD.FTZ R11, -R8, -RZ ;  /* 0x800000ff080b7221 */ /* 0x000fe20000010100 */
[C---:B------:R-:W-:Y:S01]  /*0bd0*/  IMAD R0, R5.reuse, -0x800000, R0 ;  /* 0xff80000005007824 */ /* 0x040fe200078e0200 */
[----:B0-----:R-:W-:-:S04]  /*0be0*/  IADD3 R8, PT, PT, R5, 0x7f, -R12 ;  /* 0x0000007f05087810 */ /* 0x001fc80007ffe80c */
[----:B------:R-:W-:Y:S01]  /*0bf0*/  IADD3 R8, PT, PT, R8, R7, RZ ;  /* 0x0000000708087210 */ /* 0x000fe20007ffe0ff */
[----:B-1----:R-:W-:-:S04]  /*0c00*/  FFMA R10, R9, R11, 1 ;  /* 0x3f800000090a7423 */ /* 0x002fc8000000000b */
[----:B------:R-:W-:-:S04]  /*0c10*/  FFMA R14, R9, R10, R9 ;  /* 0x0000000a090e7223 */ /* 0x000fc80000000009 */
[----:B------:R-:W-:-:S04]  /*0c20*/  FFMA R9, R0, R14, RZ ;  /* 0x0000000e00097223 */ /* 0x000fc800000000ff */
[----:B------:R-:W-:-:S04]  /*0c30*/  FFMA R10, R11, R9, R0 ;  /* 0x000000090b0a7223 */ /* 0x000fc80000000000 */
[----:B------:R-:W-:-:S04]  /*0c40*/  FFMA R9, R14, R10, R9 ;  /* 0x0000000a0e097223 */ /* 0x000fc80000000009 */
[----:B------:R-:W-:-:S04]  /*0c50*/  FFMA R10, R11, R9, R0 ;  /* 0x000000090b0a7223 */ /* 0x000fc80000000000 */
[----:B------:R-:W-:-:S05]  /*0c60*/  FFMA R0, R14, R10, R9 ;  /* 0x0000000a0e007223 */ /* 0x000fca0000000009 */
[----:B------:R-:W-:-:S04]  /*0c70*/  SHF.R.U32.HI R5, RZ, 0x17, R0 ;  /* 0x00000017ff057819 */ /* 0x000fc80000011600 */
[----:B------:R-:W-:-:S05]  /*0c80*/  LOP3.LUT R5, R5, 0xff, RZ, 0xc0, !PT ;  /* 0x000000ff05057812 */ /* 0x000fca00078ec0ff */
[----:B------:R-:W-:-:S04]  /*0c90*/  IMAD.IADD R11, R5, 0x1, R8 ;  /* 0x00000001050b7824 */ /* 0x000fc800078e0208 */
[----:B------:R-:W-:-:S05]  /*0ca0*/  VIADD R5, R11, 0xffffffff ;  /* 0xffffffff0b057836 */ /* 0x000fca0000000000 */
[----:B------:R-:W-:-:S13]  /*0cb0*/  ISETP.GE.U32.AND P0, PT, R5, 0xfe, PT ;  /* 0x000000fe0500780c */ /* 0x000fda0003f06070 */
[----:B------:R-:W-:Y:S05]  /*0cc0*/  @!P0 BRA `(.L_x_15) ;  /* 0x0000000000808947 */ /* 0x000fea0003800000 */
[----:B------:R-:W-:-:S13]  /*0cd0*/  ISETP.GT.AND P0, PT, R11, 0xfe, PT ;  /* 0x000000fe0b00780c */ /* 0x000fda0003f04270 */
[----:B------:R-:W-:Y:S05]  /*0ce0*/  @P0 BRA `(.L_x_16) ;  /* 0x00000000006c0947 */ /* 0x000fea0003800000 */
[----:B------:R-:W-:-:S13]  /*0cf0*/  ISETP.GE.AND P0, PT, R11, 0x1, PT ;  /* 0x000000010b00780c */ /* 0x000fda0003f06270 */
[----:B------:R-:W-:Y:S05]  /*0d00*/  @P0 BRA `(.L_x_17) ;  /* 0x0000000000980947 */ /* 0x000fea0003800000 */
[----:B------:R-:W-:Y:S02]  /*0d10*/  ISETP.GE.AND P0, PT, R11, -0x18, PT ;  /* 0xffffffe80b00780c */ /* 0x000fe40003f06270 */
[----:B------:R-:W-:-:S11]  /*0d20*/  LOP3.LUT R0, R0, 0x80000000, RZ, 0xc0, !PT ;  /* 0x8000000000007812 */ /* 0x000fd600078ec0ff */
[----:B------:R-:W-:Y:S05]  /*0d30*/  @!P0 BRA `(.L_x_17) ;  /* 0x00000000008c8947 */ /* 0x000fea0003800000 */
[CCC-:B------:R-:W-:Y:S01]  /*0d40*/  FFMA.RZ R5, R14.reuse, R10.reuse, R9.reuse ;  /* 0x0000000a0e057223 */ /* 0x1c0fe2000000c009 */
[CCC-:B------:R-:W-:Y:S01]  /*0d50*/  FFMA.RM R8, R14.reuse, R10.reuse, R9.reuse ;  /* 0x0000000a0e087223 */ /* 0x1c0fe20000004009 */
[C---:B------:R-:W-:Y:S02]  /*0d60*/  ISETP.NE.AND P3, PT, R11.reuse, RZ, PT ;  /* 0x000000ff0b00720c */ /* 0x040fe40003f65270 */
[----:B------:R-:W-:Y:S02]  /*0d70*/  ISETP.NE.AND P1, PT, R11, RZ, PT ;  /* 0x000000ff0b00720c */ /* 0x000fe40003f25270 */
[----:B------:R-:W-:Y:S01]  /*0d80*/  LOP3.LUT R7, R5, 0x7fffff, RZ, 0xc0, !PT ;  /* 0x007fffff05077812 */ /* 0x000fe200078ec0ff */
[----:B------:R-:W-:Y:S01]  /*0d90*/  FFMA.RP R5, R14, R10, R9 ;  /* 0x0000000a0e057223 */ /* 0x000fe20000008009 */
[----:B------:R-:W-:Y:S01]  /*0da0*/  IADD3 R10, PT, PT, R11, 0x20, RZ ;  /* 0x000000200b0a7810 */ /* 0x000fe20007ffe0ff */
[----:B------:R-:W-:Y:S01]  /*0db0*/  IMAD.MOV R9, RZ, RZ, -R11 ;  /* 0x000000ffff097224 */ /* 0x000fe200078e0a0b */
[----:B------:R-:W-:-:S02]  /*0dc0*/  LOP3.LUT R7, R7, 0x800000, RZ, 0xfc, !PT ;  /* 0x0080000007077812 */ /* 0x000fc400078efcff */
[----:B------:R-:W-:Y:S02]  /*0dd0*/  FSETP.NEU.FTZ.AND P0, PT, R5, R8, PT ;  /* 0x000000080500720b */ /* 0x000fe40003f1d000 */
[----:B------:R-:W-:Y:S02]  /*0de0*/  SHF.L.U32 R10, R7, R10, RZ ;  /* 0x0000000a070a7219 */ /* 0x000fe400000006ff */
[----:B------:R-:W-:Y:S02]  /*0df0*/  SEL R8, R9, RZ, P3 ;  /* 0x000000ff09087207 */ /* 0x000fe40001800000 */
[----:B------:R-:W-:Y:S02]  /*0e00*/  ISETP.NE.AND P1, PT, R10, RZ, P1 ;  /* 0x000000ff0a00720c */ /* 0x000fe40000f25270 */
[----:B------:R-:W-:Y:S02]  /*0e10*/  SHF.R.U32.HI R8, RZ, R8, R7 ;  /* 0x00000008ff087219 */ /* 0x000fe40000011607 */
[----:B------:R-:W-:-:S02]  /*0e20*/  PLOP3.LUT P0, PT, P0, P1, PT, 0xf8, 0x8f ;  /* 0x00000000008f781c */ /* 0x000fc40000703f70 */
[----:B------:R-:W-:Y:S02]  /*0e30*/  SHF.R.U32.HI R10, RZ, 0x1, R8 ;  /* 0x00000001ff0a7819 */ /* 0x000fe40000011608 */
[----:B------:R-:W-:-:S04]  /*0e40*/  SEL R5, RZ, 0x1, !P0 ;  /* 0x00000001ff057807 */ /* 0x000fc80004000000 */
[----:B------:R-:W-:-:S04]  /*0e50*/  LOP3.LUT R5, R5, 0x1, R10, 0xf8, !PT ;  /* 0x0000000105057812 */ /* 0x000fc800078ef80a */
[----:B------:R-:W-:-:S05]  /*0e60*/  LOP3.LUT R5, R5, R8, RZ, 0xc0, !PT ;  /* 0x0000000805057212 */ /* 0x000fca00078ec0ff */
[----:B------:R-:W-:-:S05]  /*0e70*/  IMAD.IADD R5, R10, 0x1, R5 ;  /* 0x000000010a057824 */ /* 0x000fca00078e0205 */
[----:B------:R-:W-:Y:S01]  /*0e80*/  LOP3.LUT R0, R5, R0, RZ, 0xfc, !PT ;  /* 0x0000000005007212 */ /* 0x000fe200078efcff */
[----:B------:R-:W-:Y:S06]  /*0e90*/  BRA `(.L_x_17) ;  /* 0x0000000000347947 */ /* 0x000fec0003800000 */
.L_x_16:
[----:B------:R-:W-:-:S04]  /*0ea0*/  LOP3.LUT R0, R0, 0x80000000, RZ, 0xc0, !PT ;  /* 0x8000000000007812 */ /* 0x000fc800078ec0ff */
[----:B------:R-:W-:Y:S01]  /*0eb0*/  LOP3.LUT R0, R0, 0x7f800000, RZ, 0xfc, !PT ;  /* 0x7f80000000007812 */ /* 0x000fe200078efcff */
[----:B------:R-:W-:Y:S06]  /*0ec0*/  BRA `(.L_x_17) ;  /* 0x0000000000287947 */ /* 0x000fec0003800000 */
.L_x_15:
[----:B------:R-:W-:Y:S01]  /*0ed0*/  LEA R0, R8, R0, 0x17 ;  /* 0x0000000008007211 */ /* 0x000fe200078eb8ff */
[----:B------:R-:W-:Y:S06]  /*0ee0*/  BRA `(.L_x_17) ;  /* 0x0000000000207947 */ /* 0x000fec0003800000 */
.L_x_14:
[----:B------:R-:W-:-:S04]  /*0ef0*/  LOP3.LUT R0, R5, 0x80000000, R0, 0x48, !PT ;  /* 0x8000000005007812 */ /* 0x000fc800078e4800 */
[----:B------:R-:W-:Y:S01]  /*0f00*/  LOP3.LUT R0, R0, 0x7f800000, RZ, 0xfc, !PT ;  /* 0x7f80000000007812 */ /* 0x000fe200078efcff */
[----:B------:R-:W-:Y:S06]  /*0f10*/  BRA `(.L_x_17) ;  /* 0x0000000000147947 */ /* 0x000fec0003800000 */
.L_x_13:
[----:B------:R-:W-:Y:S01]  /*0f20*/  LOP3.LUT R0, R5, 0x80000000, R0, 0x48, !PT ;  /* 0x8000000005007812 */ /* 0x000fe200078e4800 */
[----:B------:R-:W-:Y:S06]  /*0f30*/  BRA `(.L_x_17) ;  /* 0x00000000000c7947 */ /* 0x000fec0003800000 */
.L_x_12:
[----:B------:R-:W0:Y:S01]  /*0f40*/  MUFU.RSQ R0, -QNAN ;  /* 0xffc0000000007908 */ /* 0x000e220000001400 */
[----:B------:R-:W-:Y:S05]  /*0f50*/  BRA `(.L_x_17) ;  /* 0x0000000000047947 */ /* 0x000fea0003800000 */
.L_x_11:
[----:B------:R-:W-:-:S07]  /*0f60*/  FADD.FTZ R0, R0, R3 ;  /* 0x0000000300007221 */ /* 0x000fce0000010000 */
.L_x_17:
[----:B------:R-:W-:-:S04]  /*0f70*/  IMAD.MOV.U32 R7, RZ, RZ, 0x0 ;  /* 0x00000000ff077424 */ /* 0x000fc800078e00ff */
[----:B0-----:R-:W-:Y:S05]  /*0f80*/  RET.REL.NODEC R6 `(fused_ln_gelu_forward) ;  /* 0xfffffff0061c7950 */ /* 0x001fea0003c3ffff */
.L_x_18:
[----:B------:R-:W-:-:S00]  /*0f90*/  BRA `(.L_x_18) ;  /* 0xfffffffc00fc7947 */ /* 0x000fc0000383ffff */
[----:B------:R-:W-:-:S00]  /*0fa0*/  NOP ;  /* 0x0000000000007918 */ /* 0x000fc00000000000 */
        /* <DEDUP_REMOVED lines=13> */
.L_x_19:


//--------------------- .nv.shared.fused_ln_gelu_forward --------------------------
	.section	.nv.shared.fused_ln_gelu_forward,"aw",@nobits
	.sectionflags	@""
	.align	16
	.zero		1024


//--------------------- .nv.shared.reserved.0     --------------------------
	.section	.nv.shared.reserved.0,"aw",@nobits
	.weak		__nv_reservedSMEM_offset_0_alias
	.size		__nv_reservedSMEM_offset_0_alias, 0, 64
	.other		__nv_reservedSMEM_offset_0_alias,@"STO_CUDA_RESERVED_SHARED STV_DEFAULT"
__nv_reservedSMEM_offset_0_alias:
	.zero		0
	.zero		64


//--------------------- .nv.constant0.fused_ln_gelu_forward --------------------------
	.section	.nv.constant0.fused_ln_gelu_forward,"a",@progbits
	.sectionflags	@""
	.align	4
.nv.constant0.fused_ln_gelu_forward:
	.zero		940


//--------------------- SYMBOLS --------------------------

	.type		.nv.reservedSmem.offset0,@object
	.size		.nv.reservedSmem.offset0,0x4
	.type		.nv.reservedSmem.cap,@object
	.size		.nv.reservedSmem.cap,0x4
